//
// Generated by NVIDIA NVVM Compiler
//
// Compiler Build ID: CL-36424714
// Cuda compilation tools, release 13.0, V13.0.88
// Based on NVVM 20.0.0
//

.version 9.0
.target sm_100
.address_size 64

	// .globl	_Z5helloPc
.extern .func  (.param .b32 func_retval0) vprintf
(
	.param .b64 vprintf_param_0,
	.param .b64 vprintf_param_1
)
;
.global .align 1 .b8 $str[14] = {72, 101, 108, 108, 111, 32, 87, 111, 114, 108, 100, 33, 10};
.global .align 1 .b8 $str$1[9] = {98, 117, 102, 58, 32, 37, 115, 10};

.visible .entry _Z5helloPc(
	.param .u64 .ptr .align 1 _Z5helloPc_param_0
)
{
	.local .align 8 .b8 	__local_depot0[8];
	.reg .b64 	%SP;
	.reg .b64 	%SPL;
	.reg .b32 	%r<5>;
	.reg .b64 	%rd<8>;

	mov.u64 	%SPL, __local_depot0;
	cvta.local.u64 	%SP, %SPL;
	ld.param.u64 	%rd1, [_Z5helloPc_param_0];
	add.u64 	%rd2, %SP, 0;
	add.u64 	%rd3, %SPL, 0;
	mov.u64 	%rd4, $str;
	cvta.global.u64 	%rd5, %rd4;
	{ // callseq 0, 0
	.param .b64 param0;
	st.param.b64 	[param0], %rd5;
	.param .b64 param1;
	st.param.b64 	[param1], 0;
	.param .b32 retval0;
	call.uni (retval0), 
	vprintf, 
	(
	param0, 
	param1
	);
	ld.param.b32 	%r1, [retval0];
	} // callseq 0
	st.local.u64 	[%rd3], %rd1;
	mov.u64 	%rd6, $str$1;
	cvta.global.u64 	%rd7, %rd6;
	{ // callseq 1, 0
	.param .b64 param0;
	st.param.b64 	[param0], %rd7;
	.param .b64 param1;
	st.param.b64 	[param1], %rd2;
	.param .b32 retval0;
	call.uni (retval0), 
	vprintf, 
	(
	param0, 
	param1
	);
	ld.param.b32 	%r3, [retval0];
	} // callseq 1
	ret;

}
	// .globl	_Z6strrevPc
.visible .entry _Z6strrevPc(
	.param .u64 .ptr .align 1 _Z6strrevPc_param_0
)
{
	.reg .pred 	%p<7>;
	.reg .b16 	%rs<12>;
	.reg .b32 	%r<30>;
	.reg .b64 	%rd<28>;

	ld.param.u64 	%rd13, [_Z6strrevPc_param_0];
	cvta.to.global.u64 	%rd1, %rd13;
	add.s64 	%rd25, %rd1, -1;
	mov.b32 	%r24, 0;
	mov.b64 	%rd24, 0;
$L__BB1_1:
	mov.u32 	%r1, %r24;
	cvt.u64.u32 	%rd14, %r1;
	add.s64 	%rd15, %rd1, %rd14;
	ld.global.u8 	%rs1, [%rd15];
	setp.ne.s16 	%p1, %rs1, 0;
	add.s32 	%r24, %r1, 1;
	add.s64 	%rd25, %rd25, 1;
	add.s64 	%rd24, %rd24, 1;
	@%p1 bra 	$L__BB1_1;
	setp.lt.u32 	%p2, %r1, 2;
	@%p2 bra 	$L__BB1_9;
	shr.u32 	%r3, %r1, 1;
	setp.lt.u32 	%p3, %r1, 8;
	mov.b32 	%r27, 0;
	@%p3 bra 	$L__BB1_6;
	and.b32  	%r27, %r3, 1073741820;
	and.b32  	%r21, %r3, 2147483644;
	neg.s32 	%r26, %r21;
	mov.b32 	%r25, -1;
	mov.b64 	%rd26, 3;
$L__BB1_5:
	cvt.s64.s32 	%rd17, %r25;
	add.s64 	%rd18, %rd24, %rd17;
	add.s64 	%rd19, %rd1, %rd26;
	ld.global.u8 	%rs2, [%rd19+-3];
	add.s64 	%rd20, %rd1, %rd18;
	ld.global.u8 	%rs3, [%rd20+-1];
	st.global.u8 	[%rd19+-3], %rs3;
	st.global.u8 	[%rd20+-1], %rs2;
	ld.global.u8 	%rs4, [%rd19+-2];
	ld.global.u8 	%rs5, [%rd20+-2];
	st.global.u8 	[%rd19+-2], %rs5;
	st.global.u8 	[%rd20+-2], %rs4;
	ld.global.u8 	%rs6, [%rd19+-1];
	ld.global.u8 	%rs7, [%rd20+-3];
	st.global.u8 	[%rd19+-1], %rs7;
	st.global.u8 	[%rd20+-3], %rs6;
	ld.global.u8 	%rs8, [%rd19];
	ld.global.u8 	%rs9, [%rd20+-4];
	st.global.u8 	[%rd19], %rs9;
	st.global.u8 	[%rd20+-4], %rs8;
	add.s32 	%r26, %r26, 4;
	add.s32 	%r25, %r25, -4;
	add.s64 	%rd26, %rd26, 4;
	setp.ne.s32 	%p4, %r26, 0;
	@%p4 bra 	$L__BB1_5;
$L__BB1_6:
	and.b32  	%r22, %r3, 3;
	setp.eq.s32 	%p5, %r22, 0;
	@%p5 bra 	$L__BB1_9;
	not.b32 	%r29, %r27;
	cvt.u64.u32 	%rd21, %r27;
	add.s64 	%rd27, %rd1, %rd21;
	neg.s32 	%r28, %r22;
$L__BB1_8:
	.pragma "nounroll";
	cvt.s64.s32 	%rd22, %r29;
	add.s64 	%rd23, %rd25, %rd22;
	ld.global.u8 	%rs10, [%rd27];
	ld.global.u8 	%rs11, [%rd23];
	st.global.u8 	[%rd27], %rs11;
	st.global.u8 	[%rd23], %rs10;
	add.s32 	%r29, %r29, -1;
	add.s64 	%rd27, %rd27, 1;
	add.s32 	%r28, %r28, 1;
	setp.ne.s32 	%p6, %r28, 0;
	@%p6 bra 	$L__BB1_8;
$L__BB1_9:
	ret;

}


// ===== COMPILED SASS (sm_100) =====

	.target	sm_100

	.elftype	@"ET_EXEC"


//--------------------- .note.nv.tkinfo           --------------------------
	.section	.note.nv.tkinfo,"",@"SHT_NOTE"
	.sectionflags	@"SHF_NOTE_NV_TKINFO"
	.tkinfo
        /*0018*/ 	.word	0x00000002
        /*0030*/ 	.string	""
        /*0030*/ 	.string	"ptxas"
        /*0030*/ 	.string	"Cuda compilation tools, release 13.0, V13.0.88"
        /*0030*/ 	.string	"Build cuda_13.0.r13.0/compiler.36424714_0"
        /*0030*/ 	.string	"-arch sm_100 -m 64 "



//--------------------- .note.nv.cuinfo           --------------------------
	.section	.note.nv.cuinfo,"",@"SHT_NOTE"
	.sectionflags	@"SHF_NOTE_NV_CUINFO"
        /*0018*/ 	.short	0x0002
        /*001a*/ 	.short	0x0064
        /*001c*/ 	.short	0x0082
	.zero		2


//--------------------- .nv.info                  --------------------------
	.section	.nv.info,"",@"SHT_CUDA_INFO"
	.align	4


	//----- nvinfo : EIATTR_REGCOUNT
	.align		4
        /*0000*/ 	.byte	0x04, 0x2f
        /*0002*/ 	.short	(.L_3 - .L_2)
	.align		4
.L_2:
        /*0004*/ 	.word	index@(_Z5helloPc)
        /*0008*/ 	.word	0x00000018


	//----- nvinfo : EIATTR_FRAME_SIZE
	.align		4
.L_3:
        /*000c*/ 	.byte	0x04, 0x11
        /*000e*/ 	.short	(.L_5 - .L_4)
	.align		4
.L_4:
        /*0010*/ 	.word	index@(_Z5helloPc)
        /*0014*/ 	.word	0x00000008


	//----- nvinfo : EIATTR_REGCOUNT
	.align		4
.L_5:
        /*0018*/ 	.byte	0x04, 0x2f
        /*001a*/ 	.short	(.L_7 - .L_6)
	.align		4
.L_6:
        /*001c*/ 	.word	index@(_Z6strrevPc)
        /*0020*/ 	.word	0x0000001c


	//----- nvinfo : EIATTR_FRAME_SIZE
	.align		4
.L_7:
        /*0024*/ 	.byte	0x04, 0x11
        /*0026*/ 	.short	(.L_9 - .L_8)
	.align		4
.L_8:
        /*0028*/ 	.word	index@(_Z6strrevPc)
        /*002c*/ 	.word	0x00000000


	//----- nvinfo : EIATTR_MIN_STACK_SIZE
	.align		4
.L_9:
        /*0030*/ 	.byte	0x04, 0x12
        /*0032*/ 	.short	(.L_11 - .L_10)
	.align		4
.L_10:
        /*0034*/ 	.word	index@(_Z6strrevPc)
        /*0038*/ 	.word	0x00000000


	//----- nvinfo : EIATTR_MIN_STACK_SIZE
	.align		4
.L_11:
        /*003c*/ 	.byte	0x04, 0x12
        /*003e*/ 	.short	(.L_13 - .L_12)
	.align		4
.L_12:
        /*0040*/ 	.word	index@(_Z5helloPc)
        /*0044*/ 	.word	0x00000008
.L_13:


//--------------------- .nv.compat                --------------------------
	.section	.nv.compat,"",@"SHT_CUDA_COMPAT_INFO"
	.align	4
        /*0000*/ 	.byte	0x02, 0x09, 0x00, 0x00, 0x02, 0x02, 0x01, 0x00, 0x02, 0x05, 0x05, 0x00, 0x03, 0x07, 0x01, 0x01
        /*0010*/ 	.byte	0x02, 0x03, 0x00, 0x00, 0x02, 0x06, 0x01, 0x00, 0x04, 0x0b, 0x08, 0x00, 0x09, 0x00, 0x00, 0x00
        /*0020*/ 	.byte	0x00, 0x00, 0x00, 0x00


//--------------------- .nv.info._Z6strrevPc      --------------------------
	.section	.nv.info._Z6strrevPc,"",@"SHT_CUDA_INFO"
	.sectionflags	@""
	.align	4


	//----- nvinfo : EIATTR_CUDA_API_VERSION
	.align		4
        /*0000*/ 	.byte	0x04, 0x37
        /*0002*/ 	.short	(.L_15 - .L_14)
.L_14:
        /*0004*/ 	.word	0x00000082


	//----- nvinfo : EIATTR_KPARAM_INFO
	.align		4
.L_15:
        /*0008*/ 	.byte	0x04, 0x17
        /*000a*/ 	.short	(.L_17 - .L_16)
.L_16:
        /*000c*/ 	.word	0x00000000
        /*0010*/ 	.short	0x0000
        /*0012*/ 	.short	0x0000
        /*0014*/ 	.byte	0x00, 0xf5, 0x21, 0x00


	//----- nvinfo : EIATTR_SPARSE_MMA_MASK
	.align		4
.L_17:
        /*0018*/ 	.byte	0x03, 0x50
        /*001a*/ 	.short	0x0000


	//----- nvinfo : EIATTR_MAXREG_COUNT
	.align		4
        /*001c*/ 	.byte	0x03, 0x1b
        /*001e*/ 	.short	0x00ff


	//----- nvinfo : EIATTR_MERCURY_ISA_VERSION
	.align		4
        /*0020*/ 	.byte	0x03, 0x5f
        /*0022*/ 	.short	0x0101


	//----- nvinfo : EIATTR_VRC_CTA_INIT_COUNT
	.align		4
        /*0024*/ 	.byte	0x02, 0x4a
	.zero		1
	.zero		1


	//----- nvinfo : EIATTR_EXIT_INSTR_OFFSETS
	.align		4
        /*0028*/ 	.byte	0x04, 0x1c
        /*002a*/ 	.short	(.L_19 - .L_18)


	//   ....[0]....
.L_18:
        /*002c*/ 	.word	0x00000160


	//   ....[1]....
        /*0030*/ 	.word	0x00000e20


	//   ....[2]....
        /*0034*/ 	.word	0x00000f50


	//----- nvinfo : EIATTR_CBANK_PARAM_SIZE
	.align		4
.L_19:
        /*0038*/ 	.byte	0x03, 0x19
        /*003a*/ 	.short	0x0008


	//----- nvinfo : EIATTR_PARAM_CBANK
	.align		4
        /*003c*/ 	.byte	0x04, 0x0a
        /*003e*/ 	.short	(.L_21 - .L_20)
	.align		4
.L_20:
        /*0040*/ 	.word	index@(.nv.constant0._Z6strrevPc)
        /*0044*/ 	.short	0x0380
        /*0046*/ 	.short	0x0008


	//----- nvinfo : EIATTR_SW_WAR
	.align		4
.L_21:
        /*0048*/ 	.byte	0x04, 0x36
        /*004a*/ 	.short	(.L_23 - .L_22)
.L_22:
        /*004c*/ 	.word	0x00000008
.L_23:


//--------------------- .nv.info._Z5helloPc       --------------------------
	.section	.nv.info._Z5helloPc,"",@"SHT_CUDA_INFO"
	.sectionflags	@""
	.align	4


	//----- nvinfo : EIATTR_CUDA_API_VERSION
	.align		4
        /*0000*/ 	.byte	0x04, 0x37
        /*0002*/ 	.short	(.L_25 - .L_24)
.L_24:
        /*0004*/ 	.word	0x00000082


	//----- nvinfo : EIATTR_KPARAM_INFO
	.align		4
.L_25:
        /*0008*/ 	.byte	0x04, 0x17
        /*000a*/ 	.short	(.L_27 - .L_26)
.L_26:
        /*000c*/ 	.word	0x00000000
        /*0010*/ 	.short	0x0000
        /*0012*/ 	.short	0x0000
        /*0014*/ 	.byte	0x00, 0xf5, 0x21, 0x00


	//----- nvinfo : EIATTR_SPARSE_MMA_MASK
	.align		4
.L_27:
        /*0018*/ 	.byte	0x03, 0x50
        /*001a*/ 	.short	0x0000


	//----- nvinfo : EIATTR_MAXREG_COUNT
	.align		4
        /*001c*/ 	.byte	0x03, 0x1b
        /*001e*/ 	.short	0x00ff


	//----- nvinfo : EIATTR_EXTERNS
	.align		4
        /*0020*/ 	.byte	0x04, 0x0f
        /*0022*/ 	.short	(.L_29 - .L_28)


	//   ....[0]....
	.align		4
.L_28:
        /*0024*/ 	.word	index@(vprintf)


	//----- nvinfo : EIATTR_MERCURY_ISA_VERSION
	.align		4
.L_29:
        /*0028*/ 	.byte	0x03, 0x5f
        /*002a*/ 	.short	0x0101


	//----- nvinfo : EIATTR_VRC_CTA_INIT_COUNT
	.align		4
        /*002c*/ 	.byte	0x02, 0x4a
	.zero		1
	.zero		1


	//----- nvinfo : EIATTR_SYSCALL_OFFSETS
	.align		4
        /*0030*/ 	.byte	0x04, 0x46
        /*0032*/ 	.short	(.L_31 - .L_30)


	//   ....[0]....
.L_30:
        /*0034*/ 	.word	0x000000d0


	//   ....[1]....
        /*0038*/ 	.word	0x00000170


	//----- nvinfo : EIATTR_EXIT_INSTR_OFFSETS
	.align		4
.L_31:
        /*003c*/ 	.byte	0x04, 0x1c
        /*003e*/ 	.short	(.L_33 - .L_32)


	//   ....[0]....
.L_32:
        /*0040*/ 	.word	0x00000180


	//----- nvinfo : EIATTR_CBANK_PARAM_SIZE
	.align		4
.L_33:
        /*0044*/ 	.byte	0x03, 0x19
        /*0046*/ 	.short	0x0008


	//----- nvinfo : EIATTR_PARAM_CBANK
	.align		4
        /*0048*/ 	.byte	0x04, 0x0a
        /*004a*/ 	.short	(.L_35 - .L_34)
	.align		4
.L_34:
        /*004c*/ 	.word	index@(.nv.constant0._Z5helloPc)
        /*0050*/ 	.short	0x0380
        /*0052*/ 	.short	0x0008


	//----- nvinfo : EIATTR_SW_WAR
	.align		4
.L_35:
        /*0054*/ 	.byte	0x04, 0x36
        /*0056*/ 	.short	(.L_37 - .L_36)
.L_36:
        /*0058*/ 	.word	0x00000008
.L_37:


//--------------------- .nv.callgraph             --------------------------
	.section	.nv.callgraph,"",@"SHT_CUDA_CALLGRAPH"
	.align	4
	.sectionentsize	8
	.align		4
        /*0000*/ 	.word	0x00000000
	.align		4
        /*0004*/ 	.word	0xffffffff
	.align		4
        /*0008*/ 	.word	index@(_Z5helloPc)
	.align		4
        /*000c*/ 	.word	index@(vprintf)
	.align		4
        /*0010*/ 	.word	0x00000000
	.align		4
        /*0014*/ 	.word	0xfffffffe
	.align		4
        /*0018*/ 	.word	0x00000000
	.align		4
        /*001c*/ 	.word	0xfffffffd
	.align		4
        /*0020*/ 	.word	0x00000000
	.align		4
        /*0024*/ 	.word	0xfffffffc


//--------------------- .nv.constant4             --------------------------
	.section	.nv.constant4,"a",@progbits
	.align	8
	.align		8
.nv.constant4:
        /*0000*/ 	.dword	$str
	.align		8
        /*0008*/ 	.dword	$str$1
	.align		8
        /*0010*/ 	.dword	vprintf


//--------------------- .text._Z6strrevPc         --------------------------
	.section	.text._Z6strrevPc,"ax",@progbits
	.align	128
        .global         _Z6strrevPc
        .type           _Z6strrevPc,@function
        .size           _Z6strrevPc,(.L_x_11 - _Z6strrevPc)
        .other          _Z6strrevPc,@"STO_CUDA_ENTRY STV_DEFAULT"
_Z6strrevPc:
.text._Z6strrevPc:
[----:B------:R-:W-:Y:S01]  /*0000*/  LDC R1, c[0x0][0x37c] ;  /* 0x0000df00ff017b82 */ /* 0x000fe20000000800 */
[----:B------:R-:W0:Y:S01]  /*0010*/  LDCU.64 UR10, c[0x0][0x380] ;  /* 0x00007000ff0a77ac */ /* 0x000e220008000a00 */
[----:B------:R-:W1:Y:S01]  /*0020*/  LDCU.64 UR12, c[0x0][0x358] ;  /* 0x00006b00ff0c77ac */ /* 0x000e620008000a00 */
[----:B------:R-:W-:Y:S01]  /*0030*/  UMOV UR4, URZ ;  /* 0x000000ff00047c82 */ /* 0x000fe20008000000 */
[----:B------:R-:W-:Y:S01]  /*0040*/  UMOV UR5, URZ ;  /* 0x000000ff00057c82 */ /* 0x000fe20008000000 */
[----:B------:R-:W-:Y:S01]  /*0050*/  UMOV UR6, URZ ;  /* 0x000000ff00067c82 */ /* 0x000fe20008000000 */
[----:B0-----:R-:W-:-:S04]  /*0060*/  UIADD3 UR15, UP0, UPT, UR10, -0x1, URZ ;  /* 0xffffffff0a0f7890 */ /* 0x001fc8000ff1e0ff */
[----:B-1----:R-:W-:-:S12]  /*0070*/  UIADD3.X UR16, UPT, UPT, UR11, -0x1, URZ, UP0, !UPT ;  /* 0xffffffff0b107890 */ /* 0x002fd800087fe4ff */
.L_x_0:
[----:B------:R-:W-:-:S04]  /*0080*/  UIADD3 UR7, UP0, UPT, UR4, UR10, URZ ;  /* 0x0000000a04077290 */ /* 0x000fc8000ff1e0ff */
[----:B------:R-:W-:Y:S02]  /*0090*/  UIADD3.X UR8, UPT, UPT, URZ, UR11, URZ, UP0, !UPT ;  /* 0x0000000bff087290 */ /* 0x000fe400087fe4ff */
[----:B------:R-:W-:-:S04]  /*00a0*/  IMAD.U32 R2, RZ, RZ, UR7 ;  /* 0x00000007ff027e24 */ /* 0x000fc8000f8e00ff */
[----:B------:R-:W-:-:S05]  /*00b0*/  IMAD.U32 R3, RZ, RZ, UR8 ;  /* 0x00000008ff037e24 */ /* 0x000fca000f8e00ff */
[----:B------:R-:W2:Y:S01]  /*00c0*/  LDG.E.U8 R2, desc[UR12][R2.64] ;  /* 0x0000000c02027981 */ /* 0x000ea2000c1e1100 */
[----:B------:R-:W-:Y:S01]  /*00d0*/  UIADD3 UR15, UP0, UPT, UR15, 0x1, URZ ;  /* 0x000000010f0f7890 */ /* 0x000fe2000ff1e0ff */
[----:B------:R-:W-:Y:S01]  /*00e0*/  IMAD.U32 R0, RZ, RZ, UR4 ;  /* 0x00000004ff007e24 */ /* 0x000fe2000f8e00ff */
[----:B------:R-:W-:Y:S02]  /*00f0*/  UIADD3 UR5, UP1, UPT, UR5, 0x1, URZ ;  /* 0x0000000105057890 */ /* 0x000fe4000ff3e0ff */
[----:B------:R-:W-:Y:S02]  /*0100*/  UIADD3.X UR16, UPT, UPT, URZ, UR16, URZ, UP0, !UPT ;  /* 0x00000010ff107290 */ /* 0x000fe400087fe4ff */
[----:B------:R-:W-:Y:S02]  /*0110*/  UIADD3.X UR6, UPT, UPT, URZ, UR6, URZ, UP1, !UPT ;  /* 0x00000006ff067290 */ /* 0x000fe40008ffe4ff */
[----:B------:R-:W-:Y:S01]  /*0120*/  UIADD3 UR4, UPT, UPT, UR4, 0x1, URZ ;  /* 0x0000000104047890 */ /* 0x000fe2000fffe0ff */
[----:B--2---:R-:W-:-:S13]  /*0130*/  ISETP.NE.AND P0, PT, R2, RZ, PT ;  /* 0x000000ff0200720c */ /* 0x004fda0003f05270 */
[----:B------:R-:W-:Y:S05]  /*0140*/  @P0 BRA `(.L_x_0) ;  /* 0xfffffffc00cc0947 */ /* 0x000fea000383ffff */
[----:B------:R-:W-:-:S13]  /*0150*/  ISETP.GE.U32.AND P0, PT, R0, 0x2, PT ;  /* 0x000000020000780c */ /* 0x000fda0003f06070 */
[----:B------:R-:W-:Y:S05]  /*0160*/  @!P0 EXIT ;  /* 0x000000000000894d */ /* 0x000fea0003800000 */
[----:B------:R-:W-:Y:S01]  /*0170*/  ISETP.GE.U32.AND P0, PT, R0, 0x8, PT ;  /* 0x000000080000780c */ /* 0x000fe20003f06070 */
[----:B------:R-:W-:Y:S01]  /*0180*/  IMAD.MOV.U32 R2, RZ, RZ, RZ ;  /* 0x000000ffff027224 */ /* 0x000fe200078e00ff */
[----:B------:R-:W-:-:S11]  /*0190*/  SHF.R.U32.HI R0, RZ, 0x1, R0 ;  /* 0x00000001ff007819 */ /* 0x000fd60000011600 */
[----:B------:R-:W-:Y:S05]  /*01a0*/  @!P0 BRA `(.L_x_1) ;  /* 0x0000000c00188947 */ /* 0x000fea0003800000 */
[C---:B------:R-:W-:Y:S01]  /*01b0*/  LOP3.LUT R3, R0.reuse, 0x7ffffffc, RZ, 0xc0, !PT ;  /* 0x7ffffffc00037812 */ /* 0x040fe200078ec0ff */
[----:B------:R-:W-:Y:S01]  /*01c0*/  UMOV UR9, 0xffffffff ;  /* 0xffffffff00097882 */ /* 0x000fe20000000000 */
[----:B------:R-:W-:Y:S01]  /*01d0*/  UMOV UR14, 0x3 ;  /* 0x00000003000e7882 */ /* 0x000fe20000000000 */
[----:B------:R-:W-:Y:S01]  /*01e0*/  UMOV UR4, URZ ;  /* 0x000000ff00047c82 */ /* 0x000fe20008000000 */
[----:B------:R-:W-:Y:S02]  /*01f0*/  IADD3 R3, PT, PT, -R3, RZ, RZ ;  /* 0x000000ff03037210 */ /* 0x000fe40007ffe1ff */
[----:B------:R-:W-:Y:S02]  /*0200*/  LOP3.LUT R2, R0, 0x3ffffffc, RZ, 0xc0, !PT ;  /* 0x3ffffffc00027812 */ /* 0x000fe400078ec0ff */
[----:B------:R-:W-:-:S13]  /*0210*/  ISETP.GE.AND P0, PT, R3, RZ, PT ;  /* 0x000000ff0300720c */ /* 0x000fda0003f06270 */
[----:B------:R-:W-:Y:S05]  /*0220*/  @P0 BRA `(.L_x_2) ;  /* 0x00000008007c0947 */ /* 0x000fea0003800000 */
[----:B------:R-:W-:Y:S01]  /*0230*/  IMAD.MOV R4, RZ, RZ, -R3 ;  /* 0x000000ffff047224 */ /* 0x000fe200078e0a03 */
[----:B------:R-:W-:-:S04]  /*0240*/  PLOP3.LUT P0, PT, PT, PT, PT, 0x80, 0x8 ;  /* 0x000000000008781c */ /* 0x000fc80003f0f070 */
[----:B------:R-:W-:-:S13]  /*0250*/  ISETP.GT.AND P1, PT, R4, 0xc, PT ;  /* 0x0000000c0400780c */ /* 0x000fda0003f24270 */
[----:B------:R-:W-:Y:S05]  /*0260*/  @!P1 BRA `(.L_x_3) ;  /* 0x0000000400889947 */ /* 0x000fea0003800000 */
[----:B------:R-:W-:-:S13]  /*0270*/  PLOP3.LUT P0, PT, PT, PT, PT, 0x8, 0x80 ;  /* 0x000000000080781c */ /* 0x000fda0003f0e170 */
.L_x_4:
[----:B------:R-:W-:Y:S02]  /*0280*/  USHF.R.S32.HI UR7, URZ, 0x1f, UR9 ;  /* 0x0000001fff077899 */ /* 0x000fe40008011409 */
[----:B------:R-:W-:Y:S02]  /*0290*/  UIADD3 UR18, UP1, UP2, UR5, UR10, UR9 ;  /* 0x0000000a05127290 */ /* 0x000fe4000fa3e009 */
[----:B------:R-:W-:Y:S02]  /*02a0*/  UIADD3 UR8, UP0, UPT, UR14, UR10, URZ ;  /* 0x0000000a0e087290 */ /* 0x000fe4000ff1e0ff */
[----:B------:R-:W-:Y:S02]  /*02b0*/  UIADD3.X UR7, UPT, UPT, UR6, UR11, UR7, UP1, UP2 ;  /* 0x0000000b06077290 */ /* 0x000fe40008fe4407 */
[----:B------:R-:W-:Y:S01]  /*02c0*/  UIADD3.X UR17, UPT, UPT, UR4, UR11, URZ, UP0, !UPT ;  /* 0x0000000b04117290 */ /* 0x000fe200087fe4ff */
[----:B------:R-:W-:Y:S02]  /*02d0*/  IMAD.U32 R8, RZ, RZ, UR18 ;  /* 0x00000012ff087e24 */ /* 0x000fe4000f8e00ff */
[----:B--2---:R-:W-:-:S02]  /*02e0*/  IMAD.U32 R4, RZ, RZ, UR8 ;  /* 0x00000008ff047e24 */ /* 0x004fc4000f8e00ff */
[----:B------:R-:W-:Y:S01]  /*02f0*/  IMAD.U32 R9, RZ, RZ, UR7 ;  /* 0x00000007ff097e24 */ /* 0x000fe2000f8e00ff */
[----:B------:R-:W-:-:S04]  /*0300*/  MOV R5, UR17 ;  /* 0x0000001100057c02 */ /* 0x000fc80008000f00 */
[----:B------:R-:W2:Y:S04]  /*0310*/  LDG.E.U8 R11, desc[UR12][R8.64+-0x1] ;  /* 0xffffff0c080b7981 */ /* 0x000ea8000c1e1100 */
[----:B------:R-:W3:Y:S04]  /*0320*/  LDG.E.U8 R7, desc[UR12][R4.64+-0x3] ;  /* 0xfffffd0c04077981 */ /* 0x000ee8000c1e1100 */
[----:B--2---:R0:W-:Y:S04]  /*0330*/  STG.E.U8 desc[UR12][R4.64+-0x3], R11 ;  /* 0xfffffd0b04007986 */ /* 0x0041e8000c10110c */
[----:B---3--:R1:W-:Y:S04]  /*0340*/  STG.E.U8 desc[UR12][R8.64+-0x1], R7 ;  /* 0xffffff0708007986 */ /* 0x0083e8000c10110c */
[----:B------:R-:W2:Y:S04]  /*0350*/  LDG.E.U8 R15, desc[UR12][R8.64+-0x2] ;  /* 0xfffffe0c080f7981 */ /* 0x000ea8000c1e1100 */
[----:B------:R-:W3:Y:S04]  /*0360*/  LDG.E.U8 R13, desc[UR12][R4.64+-0x2] ;  /* 0xfffffe0c040d7981 */ /* 0x000ee8000c1e1100 */
[----:B--2---:R2:W-:Y:S04]  /*0370*/  STG.E.U8 desc[UR12][R4.64+-0x2], R15 ;  /* 0xfffffe0f04007986 */ /* 0x0045e8000c10110c */
[----:B---3--:R3:W-:Y:S04]  /*0380*/  STG.E.U8 desc[UR12][R8.64+-0x2], R13 ;  /* 0xfffffe0d08007986 */ /* 0x0087e8000c10110c */
[----:B------:R-:W4:Y:S04]  /*0390*/  LDG.E.U8 R19, desc[UR12][R8.64+-0x3] ;  /* 0xfffffd0c08137981 */ /* 0x000f28000c1e1100 */
[----:B------:R-:W5:Y:S01]  /*03a0*/  LDG.E.U8 R17, desc[UR12][R4.64+-0x1] ;  /* 0xffffff0c04117981 */ /* 0x000f62000c1e1100 */
[----:B------:R-:W-:-:S04]  /*03b0*/  UIADD3 UR7, UPT, UPT, UR9, -0x4, URZ ;  /* 0xfffffffc09077890 */ /* 0x000fc8000fffe0ff */
[----:B------:R-:W-:Y:S02]  /*03c0*/  USHF.R.S32.HI UR8, URZ, 0x1f, UR7 ;  /* 0x0000001fff087899 */ /* 0x000fe40008011407 */
[----:B------:R-:W-:Y:S01]  /*03d0*/  UIADD3 UR7, UP0, UP1, UR5, UR10, UR7 ;  /* 0x0000000a05077290 */ /* 0x000fe2000f91e007 */
[----:B----4-:R4:W-:Y:S04]  /*03e0*/  STG.E.U8 desc[UR12][R4.64+-0x1], R19 ;  /* 0xffffff1304007986 */ /* 0x0109e8000c10110c */
[----:B-----5:R5:W-:Y:S04]  /*03f0*/  STG.E.U8 desc[UR12][R8.64+-0x3], R17 ;  /* 0xfffffd1108007986 */ /* 0x020be8000c10110c */
[----:B------:R-:W2:Y:S04]  /*0400*/  LDG.E.U8 R21, desc[UR12][R8.64+-0x4] ;  /* 0xfffffc0c08157981 */ /* 0x000ea8000c1e1100 */
[----:B0-----:R-:W3:Y:S01]  /*0410*/  LDG.E.U8 R11, desc[UR12][R4.64] ;  /* 0x0000000c040b7981 */ /* 0x001ee2000c1e1100 */
[----:B------:R-:W-:Y:S01]  /*0420*/  UIADD3.X UR8, UPT, UPT, UR6, UR11, UR8, UP0, UP1 ;  /* 0x0000000b06087290 */ /* 0x000fe200087e2408 */
[----:B------:R-:W-:-:S05]  /*0430*/  IMAD.U32 R6, RZ, RZ, UR7 ;  /* 0x00000007ff067e24 */ /* 0x000fca000f8e00ff */
[----:B-1----:R-:W-:Y:S01]  /*0440*/  IMAD.U32 R7, RZ, RZ, UR8 ;  /* 0x00000008ff077e24 */ /* 0x002fe2000f8e00ff */
[----:B--2---:R0:W-:Y:S04]  /*0450*/  STG.E.U8 desc[UR12][R4.64], R21 ;  /* 0x0000001504007986 */ /* 0x0041e8000c10110c */
[----:B---3--:R1:W-:Y:S04]  /*0460*/  STG.E.U8 desc[UR12][R8.64+-0x4], R11 ;  /* 0xfffffc0b08007986 */ /* 0x0083e8000c10110c */
[----:B------:R-:W2:Y:S04]  /*0470*/  LDG.E.U8 R15, desc[UR12][R6.64+-0x1] ;  /* 0xffffff0c060f7981 */ /* 0x000ea8000c1e1100 */
[----:B------:R-:W3:Y:S04]  /*0480*/  LDG.E.U8 R13, desc[UR12][R4.64+0x1] ;  /* 0x0000010c040d7981 */ /* 0x000ee8000c1e1100 */
[----:B--2---:R2:W-:Y:S04]  /*0490*/  STG.E.U8 desc[UR12][R4.64+0x1], R15 ;  /* 0x0000010f04007986 */ /* 0x0045e8000c10110c */
[----:B---3--:R3:W-:Y:S04]  /*04a0*/  STG.E.U8 desc[UR12][R6.64+-0x1], R13 ;  /* 0xffffff0d06007986 */ /* 0x0087e8000c10110c */
[----:B----4-:R-:W4:Y:S04]  /*04b0*/  LDG.E.U8 R19, desc[UR12][R6.64+-0x2] ;  /* 0xfffffe0c06137981 */ /* 0x010f28000c1e1100 */
[----:B-----5:R-:W5:Y:S04]  /*04c0*/  LDG.E.U8 R17, desc[UR12][R4.64+0x2] ;  /* 0x0000020c04117981 */ /* 0x020f68000c1e1100 */
[----:B----4-:R4:W-:Y:S04]  /*04d0*/  STG.E.U8 desc[UR12][R4.64+0x2], R19 ;  /* 0x0000021304007986 */ /* 0x0109e8000c10110c */
[----:B-----5:R5:W-:Y:S04]  /*04e0*/  STG.E.U8 desc[UR12][R6.64+-0x2], R17 ;  /* 0xfffffe1106007986 */ /* 0x020be8000c10110c */
[----:B------:R-:W2:Y:S04]  /*04f0*/  LDG.E.U8 R23, desc[UR12][R6.64+-0x3] ;  /* 0xfffffd0c06177981 */ /* 0x000ea8000c1e1100 */
[----:B0-----:R-:W3:Y:S01]  /*0500*/  LDG.E.U8 R21, desc[UR12][R4.64+0x3] ;  /* 0x0000030c04157981 */ /* 0x001ee2000c1e1100 */
[----:B------:R-:W-:-:S04]  /*0510*/  UIADD3 UR7, UPT, UPT, UR9, -0x8, URZ ;  /* 0xfffffff809077890 */ /* 0x000fc8000fffe0ff */
[----:B------:R-:W-:Y:S02]  /*0520*/  USHF.R.S32.HI UR8, URZ, 0x1f, UR7 ;  /* 0x0000001fff087899 */ /* 0x000fe40008011407 */
[----:B------:R-:W-:Y:S01]  /*0530*/  UIADD3 UR7, UP0, UP1, UR5, UR10, UR7 ;  /* 0x0000000a05077290 */ /* 0x000fe2000f91e007 */
[----:B--2---:R0:W-:Y:S04]  /*0540*/  STG.E.U8 desc[UR12][R4.64+0x3], R23 ;  /* 0x0000031704007986 */ /* 0x0041e8000c10110c */
[----:B---3--:R2:W-:Y:S04]  /*0550*/  STG.E.U8 desc[UR12][R6.64+-0x3], R21 ;  /* 0xfffffd1506007986 */ /* 0x0085e8000c10110c */
[----:B------:R-:W3:Y:S04]  /*0560*/  LDG.E.U8 R25, desc[UR12][R6.64+-0x4] ;  /* 0xfffffc0c06197981 */ /* 0x000ee8000c1e1100 */
[----:B-1----:R-:W4:Y:S01]  /*0570*/  LDG.E.U8 R11, desc[UR12][R4.64+0x4] ;  /* 0x0000040c040b7981 */ /* 0x002f22000c1e1100 */
[----:B------:R-:W-:Y:S01]  /*0580*/  UIADD3.X UR8, UPT, UPT, UR6, UR11, UR8, UP0, UP1 ;  /* 0x0000000b06087290 */ /* 0x000fe200087e2408 */
[----:B------:R-:W-:-:S05]  /*0590*/  MOV R8, UR7 ;  /* 0x0000000700087c02 */ /* 0x000fca0008000f00 */
[----:B------:R-:W-:Y:S01]  /*05a0*/  IMAD.U32 R9, RZ, RZ, UR8 ;  /* 0x00000008ff097e24 */ /* 0x000fe2000f8e00ff */
[----:B---3--:R1:W-:Y:S04]  /*05b0*/  STG.E.U8 desc[UR12][R4.64+0x4], R25 ;  /* 0x0000041904007986 */ /* 0x0083e8000c10110c */
[----:B----4-:R3:W-:Y:S04]  /*05c0*/  STG.E.U8 desc[UR12][R6.64+-0x4], R11 ;  /* 0xfffffc0b06007986 */ /* 0x0107e8000c10110c */
[----:B------:R-:W4:Y:S04]  /*05d0*/  LDG.E.U8 R15, desc[UR12][R8.64+-0x1] ;  /* 0xffffff0c080f7981 */ /* 0x000f28000c1e1100 */
[----:B------:R-:W5:Y:S04]  /*05e0*/  LDG.E.U8 R13, desc[UR12][R4.64+0x5] ;  /* 0x0000050c040d7981 */ /* 0x000f68000c1e1100 */
[----:B----4-:R4:W-:Y:S04]  /*05f0*/  STG.E.U8 desc[UR12][R4.64+0x5], R15 ;  /* 0x0000050f04007986 */ /* 0x0109e8000c10110c */
[----:B-----5:R5:W-:Y:S04]  /*0600*/  STG.E.U8 desc[UR12][R8.64+-0x1], R13 ;  /* 0xffffff0d08007986 */ /* 0x020be8000c10110c */
[----:B------:R-:W2:Y:S04]  /*0610*/  LDG.E.U8 R19, desc[UR12][R8.64+-0x2] ;  /* 0xfffffe0c08137981 */ /* 0x000ea8000c1e1100 */
[----:B------:R-:W3:Y:S04]  /*0620*/  LDG.E.U8 R17, desc[UR12][R4.64+0x6] ;  /* 0x0000060c04117981 */ /* 0x000ee8000c1e1100 */
[----:B--2---:R2:W-:Y:S04]  /*0630*/  STG.E.U8 desc[UR12][R4.64+0x6], R19 ;  /* 0x0000061304007986 */ /* 0x0045e8000c10110c */
[----:B---3--:R3:W-:Y:S04]  /*0640*/  STG.E.U8 desc[UR12][R8.64+-0x2], R17 ;  /* 0xfffffe1108007986 */ /* 0x0087e8000c10110c */
[----:B0-----:R-:W4:Y:S04]  /*0650*/  LDG.E.U8 R23, desc[UR12][R8.64+-0x3] ;  /* 0xfffffd0c08177981 */ /* 0x001f28000c1e1100 */
[----:B------:R-:W5:Y:S01]  /*0660*/  LDG.E.U8 R21, desc[UR12][R4.64+0x7] ;  /* 0x0000070c04157981 */ /* 0x000f62000c1e1100 */
[----:B------:R-:W-:-:S04]  /*0670*/  UIADD3 UR7, UPT, UPT, UR9, -0xc, URZ ;  /* 0xfffffff409077890 */ /* 0x000fc8000fffe0ff */
[----:B------:R-:W-:Y:S02]  /*0680*/  USHF.R.S32.HI UR8, URZ, 0x1f, UR7 ;  /* 0x0000001fff087899 */ /* 0x000fe40008011407 */
[----:B------:R-:W-:Y:S01]  /*0690*/  UIADD3 UR7, UP0, UP1, UR5, UR10, UR7 ;  /* 0x0000000a05077290 */ /* 0x000fe2000f91e007 */
[----:B----4-:R0:W-:Y:S04]  /*06a0*/  STG.E.U8 desc[UR12][R4.64+0x7], R23 ;  /* 0x0000071704007986 */ /* 0x0101e8000c10110c */
[----:B-----5:R4:W-:Y:S04]  /*06b0*/  STG.E.U8 desc[UR12][R8.64+-0x3], R21 ;  /* 0xfffffd1508007986 */ /* 0x0209e8000c10110c */
[----:B-1----:R-:W5:Y:S04]  /*06c0*/  LDG.E.U8 R25, desc[UR12][R8.64+-0x4] ;  /* 0xfffffc0c08197981 */ /* 0x002f68000c1e1100 */
[----:B------:R-:W2:Y:S01]  /*06d0*/  LDG.E.U8 R11, desc[UR12][R4.64+0x8] ;  /* 0x0000080c040b7981 */ /* 0x000ea2000c1e1100 */
[----:B------:R-:W-:Y:S01]  /*06e0*/  UIADD3.X UR8, UPT, UPT, UR6, UR11, UR8, UP0, UP1 ;  /* 0x0000000b06087290 */ /* 0x000fe200087e2408 */
[----:B------:R-:W-:-:S05]  /*06f0*/  IMAD.U32 R6, RZ, RZ, UR7 ;  /* 0x00000007ff067e24 */ /* 0x000fca000f8e00ff */
[----:B------:R-:W-:Y:S01]  /*0700*/  IMAD.U32 R7, RZ, RZ, UR8 ;  /* 0x00000008ff077e24 */ /* 0x000fe2000f8e00ff */
[----:B-----5:R-:W-:Y:S04]  /*0710*/  STG.E.U8 desc[UR12][R4.64+0x8], R25 ;  /* 0x0000081904007986 */ /* 0x020fe8000c10110c */
[----:B--2---:R1:W-:Y:S04]  /*0720*/  STG.E.U8 desc[UR12][R8.64+-0x4], R11 ;  /* 0xfffffc0b08007986 */ /* 0x0043e8000c10110c */
[----:B------:R-:W2:Y:S04]  /*0730*/  LDG.E.U8 R15, desc[UR12][R6.64+-0x1] ;  /* 0xffffff0c060f7981 */ /* 0x000ea8000c1e1100 */
[----:B------:R-:W5:Y:S04]  /*0740*/  LDG.E.U8 R13, desc[UR12][R4.64+0x9] ;  /* 0x0000090c040d7981 */ /* 0x000f68000c1e1100 */
[----:B--2---:R2:W-:Y:S04]  /*0750*/  STG.E.U8 desc[UR12][R4.64+0x9], R15 ;  /* 0x0000090f04007986 */ /* 0x0045e8000c10110c */
[----:B-----5:R2:W-:Y:S04]  /*0760*/  STG.E.U8 desc[UR12][R6.64+-0x1], R13 ;  /* 0xffffff0d06007986 */ /* 0x0205e8000c10110c */
[----:B------:R-:W5:Y:S04]  /*0770*/  LDG.E.U8 R19, desc[UR12][R6.64+-0x2] ;  /* 0xfffffe0c06137981 */ /* 0x000f68000c1e1100 */
[----:B---3--:R-:W3:Y:S04]  /*0780*/  LDG.E.U8 R17, desc[UR12][R4.64+0xa] ;  /* 0x00000a0c04117981 */ /* 0x008ee8000c1e1100 */
[----:B-----5:R2:W-:Y:S04]  /*0790*/  STG.E.U8 desc[UR12][R4.64+0xa], R19 ;  /* 0x00000a1304007986 */ /* 0x0205e8000c10110c */
[----:B---3--:R2:W-:Y:S04]  /*07a0*/  STG.E.U8 desc[UR12][R6.64+-0x2], R17 ;  /* 0xfffffe1106007986 */ /* 0x0085e8000c10110c */
[----:B0-----:R-:W3:Y:S04]  /*07b0*/  LDG.E.U8 R23, desc[UR12][R6.64+-0x3] ;  /* 0xfffffd0c06177981 */ /* 0x001ee8000c1e1100 */
[----:B----4-:R-:W4:Y:S01]  /*07c0*/  LDG.E.U8 R21, desc[UR12][R4.64+0xb] ;  /* 0x00000b0c04157981 */ /* 0x010f22000c1e1100 */
[----:B------:R-:W-:-:S04]  /*07d0*/  IADD3 R3, PT, PT, R3, 0x10, RZ ;  /* 0x0000001003037810 */ /* 0x000fc80007ffe0ff */
[----:B------:R-:W-:Y:S01]  /*07e0*/  ISETP.GE.AND P1, PT, R3, -0xc, PT ;  /* 0xfffffff40300780c */ /* 0x000fe20003f26270 */
[----:B---3--:R2:W-:Y:S04]  /*07f0*/  STG.E.U8 desc[UR12][R4.64+0xb], R23 ;  /* 0x00000b1704007986 */ /* 0x0085e8000c10110c */
[----:B----4-:R2:W-:Y:S04]  /*0800*/  STG.E.U8 desc[UR12][R6.64+-0x3], R21 ;  /* 0xfffffd1506007986 */ /* 0x0105e8000c10110c */
[----:B-1----:R-:W3:Y:S04]  /*0810*/  LDG.E.U8 R11, desc[UR12][R6.64+-0x4] ;  /* 0xfffffc0c060b7981 */ /* 0x002ee8000c1e1100 */
[----:B------:R-:W4:Y:S01]  /*0820*/  LDG.E.U8 R9, desc[UR12][R4.64+0xc] ;  /* 0x00000c0c04097981 */ /* 0x000f22000c1e1100 */
[----:B------:R-:W-:-:S02]  /*0830*/  UIADD3 UR14, UP0, UPT, UR14, 0x10, URZ ;  /* 0x000000100e0e7890 */ /* 0x000fc4000ff1e0ff */
[----:B------:R-:W-:Y:S02]  /*0840*/  UIADD3 UR9, UPT, UPT, UR9, -0x10, URZ ;  /* 0xfffffff009097890 */ /* 0x000fe4000fffe0ff */
[----:B------:R-:W-:Y:S01]  /*0850*/  UIADD3.X UR4, UPT, UPT, URZ, UR4, URZ, UP0, !UPT ;  /* 0x00000004ff047290 */ /* 0x000fe200087fe4ff */
[----:B---3--:R2:W-:Y:S04]  /*0860*/  STG.E.U8 desc[UR12][R4.64+0xc], R11 ;  /* 0x00000c0b04007986 */ /* 0x0085e8000c10110c */
[----:B----4-:R2:W-:Y:S01]  /*0870*/  STG.E.U8 desc[UR12][R6.64+-0x4], R9 ;  /* 0xfffffc0906007986 */ /* 0x0105e2000c10110c */
[----:B------:R-:W-:Y:S06]  /*0880*/  @!P1 BRA `(.L_x_4) ;  /* 0xfffffff8007c9947 */ /* 0x000fec000383ffff */
.L_x_3:
[----:B--2---:R-:W-:-:S05]  /*0890*/  IMAD.MOV R4, RZ, RZ, -R3 ;  /* 0x000000ffff047224 */ /* 0x004fca00078e0a03 */
[----:B------:R-:W-:-:S13]  /*08a0*/  ISETP.GT.AND P1, PT, R4, 0x4, PT ;  /* 0x000000040400780c */ /* 0x000fda0003f24270 */
[----:B------:R-:W-:Y:S05]  /*08b0*/  @!P1 BRA `(.L_x_5) ;  /* 0x0000000000d09947 */ /* 0x000fea0003800000 */
[----:B------:R-:W-:Y:S02]  /*08c0*/  USHF.R.S32.HI UR7, URZ, 0x1f, UR9 ;  /* 0x0000001fff077899 */ /* 0x000fe40008011409 */
[----:B------:R-:W-:Y:S02]  /*08d0*/  UIADD3 UR18, UP1, UP2, UR5, UR10, UR9 ;  /* 0x0000000a05127290 */ /* 0x000fe4000fa3e009 */
[----:B------:R-:W-:Y:S02]  /*08e0*/  UIADD3 UR8, UP0, UPT, UR14, UR10, URZ ;  /* 0x0000000a0e087290 */ /* 0x000fe4000ff1e0ff */
[----:B------:R-:W-:Y:S02]  /*08f0*/  UIADD3.X UR7, UPT, UPT, UR6, UR11, UR7, UP1, UP2 ;  /* 0x0000000b06077290 */ /* 0x000fe40008fe4407 */
[----:B------:R-:W-:Y:S01]  /*0900*/  UIADD3.X UR17, UPT, UPT, UR4, UR11, URZ, UP0, !UPT ;  /* 0x0000000b04117290 */ /* 0x000fe200087fe4ff */
[----:B------:R-:W-:Y:S02]  /*0910*/  IMAD.U32 R8, RZ, RZ, UR18 ;  /* 0x00000012ff087e24 */ /* 0x000fe4000f8e00ff */
[----:B------:R-:W-:-:S02]  /*0920*/  IMAD.U32 R4, RZ, RZ, UR8 ;  /* 0x00000008ff047e24 */ /* 0x000fc4000f8e00ff */
        /* <DEDUP_REMOVED lines=28> */
[----:B----4-:R-:W3:Y:S04]  /*0af0*/  LDG.E.U8 R19, desc[UR12][R6.64+-0x2] ;  /* 0xfffffe0c06137981 */ /* 0x010ee8000c1e1100 */
[----:B-----5:R-:W4:Y:S04]  /*0b00*/  LDG.E.U8 R17, desc[UR12][R4.64+0x2] ;  /* 0x0000020c04117981 */ /* 0x020f28000c1e1100 */
[----:B---3--:R2:W-:Y:S04]  /*0b10*/  STG.E.U8 desc[UR12][R4.64+0x2], R19 ;  /* 0x0000021304007986 */ /* 0x0085e8000c10110c */
[----:B----4-:R2:W-:Y:S04]  /*0b20*/  STG.E.U8 desc[UR12][R6.64+-0x2], R17 ;  /* 0xfffffe1106007986 */ /* 0x0105e8000c10110c */
[----:B------:R-:W3:Y:S04]  /*0b30*/  LDG.E.U8 R23, desc[UR12][R6.64+-0x3] ;  /* 0xfffffd0c06177981 */ /* 0x000ee8000c1e1100 */
[----:B0-----:R-:W4:Y:S04]  /*0b40*/  LDG.E.U8 R21, desc[UR12][R4.64+0x3] ;  /* 0x0000030c04157981 */ /* 0x001f28000c1e1100 */
[----:B---3--:R2:W-:Y:S04]  /*0b50*/  STG.E.U8 desc[UR12][R4.64+0x3], R23 ;  /* 0x0000031704007986 */ /* 0x0085e8000c10110c */
[----:B----4-:R2:W-:Y:S04]  /*0b60*/  STG.E.U8 desc[UR12][R6.64+-0x3], R21 ;  /* 0xfffffd1506007986 */ /* 0x0105e8000c10110c */
[----:B-1----:R-:W3:Y:S04]  /*0b70*/  LDG.E.U8 R11, desc[UR12][R6.64+-0x4] ;  /* 0xfffffc0c060b7981 */ /* 0x002ee8000c1e1100 */
[----:B------:R-:W4:Y:S01]  /*0b80*/  LDG.E.U8 R9, desc[UR12][R4.64+0x4] ;  /* 0x0000040c04097981 */ /* 0x000f22000c1e1100 */
[----:B------:R-:W-:Y:S01]  /*0b90*/  UIADD3 UR14, UP0, UPT, UR14, 0x8, URZ ;  /* 0x000000080e0e7890 */ /* 0x000fe2000ff1e0ff */
[----:B------:R-:W-:Y:S01]  /*0ba0*/  PLOP3.LUT P0, PT, PT, PT, PT, 0x8, 0x80 ;  /* 0x000000000080781c */ /* 0x000fe20003f0e170 */
[----:B------:R-:W-:Y:S01]  /*0bb0*/  UIADD3 UR9, UPT, UPT, UR9, -0x8, URZ ;  /* 0xfffffff809097890 */ /* 0x000fe2000fffe0ff */
[----:B------:R-:W-:Y:S01]  /*0bc0*/  IADD3 R3, PT, PT, R3, 0x8, RZ ;  /* 0x0000000803037810 */ /* 0x000fe20007ffe0ff */
[----:B------:R-:W-:Y:S01]  /*0bd0*/  UIADD3.X UR4, UPT, UPT, URZ, UR4, URZ, UP0, !UPT ;  /* 0x00000004ff047290 */ /* 0x000fe200087fe4ff */
[----:B---3--:R2:W-:Y:S04]  /*0be0*/  STG.E.U8 desc[UR12][R4.64+0x4], R11 ;  /* 0x0000040b04007986 */ /* 0x0085e8000c10110c */
[----:B----4-:R2:W-:Y:S07]  /*0bf0*/  STG.E.U8 desc[UR12][R6.64+-0x4], R9 ;  /* 0xfffffc0906007986 */ /* 0x0105ee000c10110c */
.L_x_5:
[----:B------:R-:W-:-:S13]  /*0c00*/  ISETP.NE.OR P0, PT, R3, RZ, P0 ;  /* 0x000000ff0300720c */ /* 0x000fda0000705670 */
[----:B------:R-:W-:Y:S05]  /*0c10*/  @!P0 BRA `(.L_x_1) ;  /* 0x00000000007c8947 */ /* 0x000fea0003800000 */
.L_x_2:
[----:B------:R-:W-:Y:S02]  /*0c20*/  USHF.R.S32.HI UR7, URZ, 0x1f, UR9 ;  /* 0x0000001fff077899 */ /* 0x000fe40008011409 */
[----:B------:R-:W-:Y:S02]  /*0c30*/  UIADD3 UR18, UP1, UP2, UR5, UR10, UR9 ;  /* 0x0000000a05127290 */ /* 0x000fe4000fa3e009 */
[----:B------:R-:W-:Y:S02]  /*0c40*/  UIADD3 UR8, UP0, UPT, UR14, UR10, URZ ;  /* 0x0000000a0e087290 */ /* 0x000fe4000ff1e0ff */
[----:B------:R-:W-:Y:S02]  /*0c50*/  UIADD3.X UR7, UPT, UPT, UR6, UR11, UR7, UP1, UP2 ;  /* 0x0000000b06077290 */ /* 0x000fe40008fe4407 */
[----:B------:R-:W-:Y:S01]  /*0c60*/  UIADD3.X UR17, UPT, UPT, UR4, UR11, URZ, UP0, !UPT ;  /* 0x0000000b04117290 */ /* 0x000fe200087fe4ff */
[----:B-12---:R-:W-:Y:S02]  /*0c70*/  IMAD.U32 R6, RZ, RZ, UR18 ;  /* 0x00000012ff067e24 */ /* 0x006fe4000f8e00ff */
[----:B------:R-:W-:Y:S01]  /*0c80*/  IMAD.U32 R4, RZ, RZ, UR8 ;  /* 0x00000008ff047e24 */ /* 0x000fe2000f8e00ff */
[----:B------:R-:W-:-:S02]  /*0c90*/  MOV R7, UR7 ;  /* 0x0000000700077c02 */ /* 0x000fc40008000f00 */
[----:B------:R-:W-:-:S03]  /*0ca0*/  IMAD.U32 R5, RZ, RZ, UR17 ;  /* 0x00000011ff057e24 */ /* 0x000fc6000f8e00ff */
        /* <DEDUP_REMOVED lines=8> */
[----:B------:R-:W2:Y:S04]  /*0d30*/  LDG.E.U8 R19, desc[UR12][R6.64+-0x3] ;  /* 0xfffffd0c06137981 */ /* 0x000ea8000c1e1100 */
[----:B------:R-:W3:Y:S01]  /*0d40*/  LDG.E.U8 R17, desc[UR12][R4.64+-0x1] ;  /* 0xffffff0c04117981 */ /* 0x000ee2000c1e1100 */
[----:B------:R-:W-:-:S05]  /*0d50*/  VIADD R3, R3, 0x4 ;  /* 0x0000000403037836 */ /* 0x000fca0000000000 */
[----:B------:R-:W-:Y:S01]  /*0d60*/  ISETP.NE.AND P0, PT, R3, RZ, PT ;  /* 0x000000ff0300720c */ /* 0x000fe20003f05270 */
[----:B--2---:R1:W-:Y:S04]  /*0d70*/  STG.E.U8 desc[UR12][R4.64+-0x1], R19 ;  /* 0xffffff1304007986 */ /* 0x0043e8000c10110c */
[----:B---3--:R1:W-:Y:S04]  /*0d80*/  STG.E.U8 desc[UR12][R6.64+-0x3], R17 ;  /* 0xfffffd1106007986 */ /* 0x0083e8000c10110c */
[----:B------:R-:W2:Y:S04]  /*0d90*/  LDG.E.U8 R21, desc[UR12][R6.64+-0x4] ;  /* 0xfffffc0c06157981 */ /* 0x000ea8000c1e1100 */
[----:B0-----:R-:W3:Y:S01]  /*0da0*/  LDG.E.U8 R11, desc[UR12][R4.64] ;  /* 0x0000000c040b7981 */ /* 0x001ee2000c1e1100 */
[----:B------:R-:W-:-:S02]  /*0db0*/  UIADD3 UR14, UP0, UPT, UR14, 0x4, URZ ;  /* 0x000000040e0e7890 */ /* 0x000fc4000ff1e0ff */
[----:B------:R-:W-:Y:S02]  /*0dc0*/  UIADD3 UR9, UPT, UPT, UR9, -0x4, URZ ;  /* 0xfffffffc09097890 */ /* 0x000fe4000fffe0ff */
[----:B------:R-:W-:Y:S01]  /*0dd0*/  UIADD3.X UR4, UPT, UPT, URZ, UR4, URZ, UP0, !UPT ;  /* 0x00000004ff047290 */ /* 0x000fe200087fe4ff */
[----:B--2---:R1:W-:Y:S04]  /*0de0*/  STG.E.U8 desc[UR12][R4.64], R21 ;  /* 0x0000001504007986 */ /* 0x0043e8000c10110c */
[----:B---3--:R1:W-:Y:S01]  /*0df0*/  STG.E.U8 desc[UR12][R6.64+-0x4], R11 ;  /* 0xfffffc0b06007986 */ /* 0x0083e2000c10110c */
[----:B------:R-:W-:Y:S06]  /*0e00*/  @P0 BRA `(.L_x_2) ;  /* 0xfffffffc00840947 */ /* 0x000fec000383ffff */
.L_x_1:
[----:B------:R-:W-:-:S13]  /*0e10*/  LOP3.LUT P0, R0, R0, 0x3, RZ, 0xc0, !PT ;  /* 0x0000000300007812 */ /* 0x000fda000780c0ff */
[----:B------:R-:W-:Y:S05]  /*0e20*/  @!P0 EXIT ;  /* 0x000000000000894d */ /* 0x000fea0003800000 */
[----:B------:R-:W-:Y:S01]  /*0e30*/  IADD3 R8, P0, PT, R2, UR10, RZ ;  /* 0x0000000a02087c10 */ /* 0x000fe2000ff1e0ff */
[----:B-12---:R-:W-:Y:S01]  /*0e40*/  IMAD.MOV R6, RZ, RZ, -R0 ;  /* 0x000000ffff067224 */ /* 0x006fe200078e0a00 */
[----:B------:R-:W-:-:S03]  /*0e50*/  LOP3.LUT R0, RZ, R2, RZ, 0x33, !PT ;  /* 0x00000002ff007212 */ /* 0x000fc600078e33ff */
[----:B------:R-:W-:-:S08]  /*0e60*/  IMAD.X R11, RZ, RZ, UR11, P0 ;  /* 0x0000000bff0b7e24 */ /* 0x000fd000080e06ff */
.L_x_6:
[C---:B0-----:R-:W-:Y:S01]  /*0e70*/  IADD3 R2, P0, PT, R0.reuse, UR15, RZ ;  /* 0x0000000f00027c10 */ /* 0x041fe2000ff1e0ff */
[----:B------:R-:W-:Y:S01]  /*0e80*/  IMAD.MOV.U32 R5, RZ, RZ, R11 ;  /* 0x000000ffff057224 */ /* 0x000fe200078e000b */
[----:B------:R-:W-:Y:S02]  /*0e90*/  MOV R4, R8 ;  /* 0x0000000800047202 */ /* 0x000fe40000000f00 */
[----:B------:R-:W-:-:S03]  /*0ea0*/  LEA.HI.X.SX32 R3, R0, UR16, 0x1, P0 ;  /* 0x0000001000037c11 */ /* 0x000fc600080f0eff */
[----:B------:R-:W2:Y:S04]  /*0eb0*/  LDG.E.U8 R7, desc[UR12][R4.64] ;  /* 0x0000000c04077981 */ /* 0x000ea8000c1e1100 */
[----:B------:R-:W3:Y:S01]  /*0ec0*/  LDG.E.U8 R9, desc[UR12][R2.64] ;  /* 0x0000000c02097981 */ /* 0x000ee2000c1e1100 */
[----:B------:R-:W-:-:S05]  /*0ed0*/  VIADD R6, R6, 0x1 ;  /* 0x0000000106067836 */ /* 0x000fca0000000000 */
[----:B------:R-:W-:Y:S02]  /*0ee0*/  ISETP.NE.AND P0, PT, R6, RZ, PT ;  /* 0x000000ff0600720c */ /* 0x000fe40003f05270 */
[----:B------:R-:W-:Y:S01]  /*0ef0*/  IADD3 R8, P1, PT, R4, 0x1, RZ ;  /* 0x0000000104087810 */ /* 0x000fe20007f3e0ff */
[----:B------:R-:W-:-:S03]  /*0f00*/  VIADD R0, R0, 0xffffffff ;  /* 0xffffffff00007836 */ /* 0x000fc60000000000 */
[----:B------:R-:W-:Y:S01]  /*0f10*/  IADD3.X R11, PT, PT, RZ, R5, RZ, P1, !PT ;  /* 0x00000005ff0b7210 */ /* 0x000fe20000ffe4ff */
[----:B---3--:R0:W-:Y:S04]  /*0f20*/  STG.E.U8 desc[UR12][R4.64], R9 ;  /* 0x0000000904007986 */ /* 0x0081e8000c10110c */
[----:B--2---:R0:W-:Y:S02]  /*0f30*/  STG.E.U8 desc[UR12][R2.64], R7 ;  /* 0x0000000702007986 */ /* 0x0041e4000c10110c */
[----:B------:R-:W-:Y:S05]  /*0f40*/  @P0 BRA `(.L_x_6) ;  /* 0xfffffffc00c80947 */ /* 0x000fea000383ffff */
[----:B------:R-:W-:Y:S05]  /*0f50*/  EXIT ;  /* 0x000000000000794d */ /* 0x000fea0003800000 */
.L_x_7:
[----:B------:R-:W-:-:S00]  /*0f60*/  BRA `(.L_x_7) ;  /* 0xfffffffc00fc7947 */ /* 0x000fc0000383ffff */
[----:B------:R-:W-:-:S00]  /*0f70*/  NOP ;  /* 0x0000000000007918 */ /* 0x000fc00000000000 */
        /* <DEDUP_REMOVED lines=8> */
.L_x_11:


//--------------------- .text._Z5helloPc          --------------------------
	.section	.text._Z5helloPc,"ax",@progbits
	.align	128
        .global         _Z5helloPc
        .type           _Z5helloPc,@function
        .size           _Z5helloPc,(.L_x_12 - _Z5helloPc)
        .other          _Z5helloPc,@"STO_CUDA_ENTRY STV_DEFAULT"
_Z5helloPc:
.text._Z5helloPc:
[----:B------:R-:W0:Y:S01]  /*0000*/  LDC R1, c[0x0][0x37c] ;  /* 0x0000df00ff017b82 */ /* 0x000e220000000800 */
[----:B------:R-:W-:Y:S01]  /*0010*/  MOV R2, 0x10 ;  /* 0x0000001000027802 */ /* 0x000fe20000000f00 */
[----:B------:R-:W1:Y:S01]  /*0020*/  LDCU UR4, c[0x0][0x2f8] ;  /* 0x00005f00ff0477ac */ /* 0x000e620008000800 */
[----:B0-----:R-:W-:Y:S01]  /*0030*/  VIADD R1, R1, 0xfffffff8 ;  /* 0xfffffff801017836 */ /* 0x001fe20000000000 */
[----:B------:R-:W-:-:S04]  /*0040*/  CS2R R6, SRZ ;  /* 0x0000000000067805 */ /* 0x000fc8000001ff00 */
[----:B------:R0:W2:Y:S01]  /*0050*/  LDC.64 R8, c[0x4][R2] ;  /* 0x0100000002087b82 */ /* 0x0000a20000000a00 */
[----:B------:R-:W3:Y:S01]  /*0060*/  LDCU.64 UR6, c[0x4][URZ] ;  /* 0x01000000ff0677ac */ /* 0x000ee20008000a00 */
[----:B------:R-:W4:Y:S01]  /*0070*/  LDCU UR5, c[0x0][0x2fc] ;  /* 0x00005f80ff0577ac */ /* 0x000f220008000800 */
[----:B-1----:R-:W-:Y:S01]  /*0080*/  IADD3 R16, P0, PT, R1, UR4, RZ ;  /* 0x0000000401107c10 */ /* 0x002fe2000ff1e0ff */
[----:B---3--:R-:W-:Y:S01]  /*0090*/  IMAD.U32 R4, RZ, RZ, UR6 ;  /* 0x00000006ff047e24 */ /* 0x008fe2000f8e00ff */
[----:B------:R-:W-:-:S03]  /*00a0*/  MOV R5, UR7 ;  /* 0x0000000700057c02 */ /* 0x000fc60008000f00 */
[----:B0---4-:R-:W-:-:S08]  /*00b0*/  IMAD.X R17, RZ, RZ, UR5, P0 ;  /* 0x00000005ff117e24 */ /* 0x011fd000080e06ff */
[----:B------:R-:W-:-:S07]  /*00c0*/  LEPC R20, `(.L_x_8) ;  /* 0x000000001014794e */ /* 0x000fce0000000000 */
[----:B--2---:R-:W-:Y:S05]  /*00d0*/  CALL.ABS.NOINC R8 ;  /* 0x0000000008007343 */ /* 0x004fea0003c00000 */
.L_x_8:
[----:B------:R-:W0:Y:S01]  /*00e0*/  LDC.64 R8, c[0x0][0x380] ;  /* 0x0000e000ff087b82 */ /* 0x000e220000000a00 */
[----:B------:R-:W1:Y:S01]  /*00f0*/  LDCU.64 UR4, c[0x4][0x8] ;  /* 0x01000100ff0477ac */ /* 0x000e620008000a00 */
[----:B------:R-:W-:Y:S01]  /*0100*/  IMAD.MOV.U32 R6, RZ, RZ, R16 ;  /* 0x000000ffff067224 */ /* 0x000fe200078e0010 */
[----:B------:R-:W-:-:S05]  /*0110*/  MOV R7, R17 ;  /* 0x0000001100077202 */ /* 0x000fca0000000f00 */
[----:B------:R-:W2:Y:S01]  /*0120*/  LDC.64 R2, c[0x4][R2] ;  /* 0x0100000002027b82 */ /* 0x000ea20000000a00 */
[----:B-1----:R-:W-:Y:S01]  /*0130*/  IMAD.U32 R4, RZ, RZ, UR4 ;  /* 0x00000004ff047e24 */ /* 0x002fe2000f8e00ff */
[----:B------:R-:W-:Y:S01]  /*0140*/  MOV R5, UR5 ;  /* 0x0000000500057c02 */ /* 0x000fe20008000f00 */
[----:B0-----:R0:W-:Y:S06]  /*0150*/  STL.64 [R1], R8 ;  /* 0x0000000801007387 */ /* 0x0011ec0000100a00 */
[----:B------:R-:W-:-:S07]  /*0160*/  LEPC R20, `(.L_x_9) ;  /* 0x000000001014794e */ /* 0x000fce0000000000 */
[----:B0-2---:R-:W-:Y:S05]  /*0170*/  CALL.ABS.NOINC R2 ;  /* 0x0000000002007343 */ /* 0x005fea0003c00000 */
.L_x_9:
[----:B------:R-:W-:Y:S05]  /*0180*/  EXIT ;  /* 0x000000000000794d */ /* 0x000fea0003800000 */
.L_x_10:
        /* <DEDUP_REMOVED lines=15> */
.L_x_12:


//--------------------- .nv.global.init           --------------------------
	.section	.nv.global.init,"aw",@progbits
.nv.global.init:
	.type		$str$1,@object
	.size		$str$1,($str - $str$1)
$str$1:
        /*0000*/ 	.byte	0x62, 0x75, 0x66, 0x3a, 0x20, 0x25, 0x73, 0x0a, 0x00
	.type		$str,@object
	.size		$str,(.L_0 - $str)
$str:
        /*0009*/ 	.byte	0x48, 0x65, 0x6c, 0x6c, 0x6f, 0x20, 0x57, 0x6f, 0x72, 0x6c, 0x64, 0x21, 0x0a, 0x00
.L_0:


//--------------------- .nv.shared.reserved.0     --------------------------
	.section	.nv.shared.reserved.0,"aw",@nobits
	.weak		__nv_reservedSMEM_offset_0_alias
	.size		__nv_reservedSMEM_offset_0_alias, 0, 64
	.other		__nv_reservedSMEM_offset_0_alias,@"STO_CUDA_RESERVED_SHARED STV_DEFAULT"
__nv_reservedSMEM_offset_0_alias:
	.zero		0
	.zero		64


//--------------------- .nv.constant0._Z6strrevPc --------------------------
	.section	.nv.constant0._Z6strrevPc,"a",@progbits
	.sectionflags	@""
	.align	4
.nv.constant0._Z6strrevPc:
	.zero		904


//--------------------- .nv.constant0._Z5helloPc  --------------------------
	.section	.nv.constant0._Z5helloPc,"a",@progbits
	.sectionflags	@""
	.align	4
.nv.constant0._Z5helloPc:
	.zero		904


//--------------------- SYMBOLS --------------------------

	.type		.nv.reservedSmem.offset0,@object
	.size		.nv.reservedSmem.offset0,0x4
	.type		vprintf,@function
